//
// Generated by NVIDIA NVVM Compiler
//
// Compiler Build ID: CL-36424714
// Cuda compilation tools, release 13.0, V13.0.88
// Based on NVVM 20.0.0
//

.version 9.0
.target sm_100
.address_size 64

	// .globl	_Z8zhuanshiPiS_i

.visible .entry _Z8zhuanshiPiS_i(
	.param .u64 .ptr .align 1 _Z8zhuanshiPiS_i_param_0,
	.param .u64 .ptr .align 1 _Z8zhuanshiPiS_i_param_1,
	.param .u32 _Z8zhuanshiPiS_i_param_2
)
{
	.reg .b32 	%r<7>;
	.reg .b64 	%rd<9>;

	ld.param.u64 	%rd1, [_Z8zhuanshiPiS_i_param_0];
	ld.param.u64 	%rd2, [_Z8zhuanshiPiS_i_param_1];
	ld.param.u32 	%r1, [_Z8zhuanshiPiS_i_param_2];
	cvta.to.global.u64 	%rd3, %rd2;
	cvta.to.global.u64 	%rd4, %rd1;
	mov.u32 	%r2, %tid.x;
	mov.u32 	%r3, %ctaid.x;
	mad.lo.s32 	%r4, %r1, %r3, %r2;
	mul.wide.s32 	%rd5, %r4, 4;
	add.s64 	%rd6, %rd4, %rd5;
	ld.global.u32 	%r5, [%rd6];
	mad.lo.s32 	%r6, %r1, %r2, %r3;
	mul.wide.s32 	%rd7, %r6, 4;
	add.s64 	%rd8, %rd3, %rd7;
	st.global.u32 	[%rd8], %r5;
	ret;

}
	// .globl	_Z5neijiPiS_S_S_iii
.visible .entry _Z5neijiPiS_S_S_iii(
	.param .u64 .ptr .align 1 _Z5neijiPiS_S_S_iii_param_0,
	.param .u64 .ptr .align 1 _Z5neijiPiS_S_S_iii_param_1,
	.param .u64 .ptr .align 1 _Z5neijiPiS_S_S_iii_param_2,
	.param .u64 .ptr .align 1 _Z5neijiPiS_S_S_iii_param_3,
	.param .u32 _Z5neijiPiS_S_S_iii_param_4,
	.param .u32 _Z5neijiPiS_S_S_iii_param_5,
	.param .u32 _Z5neijiPiS_S_S_iii_param_6
)
{


	ret;

}
	// .globl	_Z7chengfaPiS_S_S_i
.visible .entry _Z7chengfaPiS_S_S_i(
	.param .u64 .ptr .align 1 _Z7chengfaPiS_S_S_i_param_0,
	.param .u64 .ptr .align 1 _Z7chengfaPiS_S_S_i_param_1,
	.param .u64 .ptr .align 1 _Z7chengfaPiS_S_S_i_param_2,
	.param .u64 .ptr .align 1 _Z7chengfaPiS_S_S_i_param_3,
	.param .u32 _Z7chengfaPiS_S_S_i_param_4
)
{


	ret;

}


// ===== COMPILED SASS (sm_100) =====

	.target	sm_100

	.elftype	@"ET_EXEC"


//--------------------- .note.nv.tkinfo           --------------------------
	.section	.note.nv.tkinfo,"",@"SHT_NOTE"
	.sectionflags	@"SHF_NOTE_NV_TKINFO"
	.tkinfo
        /*0018*/ 	.word	0x00000002
        /*0030*/ 	.string	""
        /*0030*/ 	.string	"ptxas"
        /*0030*/ 	.string	"Cuda compilation tools, release 13.0, V13.0.88"
        /*0030*/ 	.string	"Build cuda_13.0.r13.0/compiler.36424714_0"
        /*0030*/ 	.string	"-arch sm_100 -m 64 "



//--------------------- .note.nv.cuinfo           --------------------------
	.section	.note.nv.cuinfo,"",@"SHT_NOTE"
	.sectionflags	@"SHF_NOTE_NV_CUINFO"
        /*0018*/ 	.short	0x0002
        /*001a*/ 	.short	0x0064
        /*001c*/ 	.short	0x0082
	.zero		2


//--------------------- .nv.info                  --------------------------
	.section	.nv.info,"",@"SHT_CUDA_INFO"
	.align	4


	//----- nvinfo : EIATTR_REGCOUNT
	.align		4
        /*0000*/ 	.byte	0x04, 0x2f
        /*0002*/ 	.short	(.L_1 - .L_0)
	.align		4
.L_0:
        /*0004*/ 	.word	index@(_Z8zhuanshiPiS_i)
        /*0008*/ 	.word	0x0000000a


	//----- nvinfo : EIATTR_FRAME_SIZE
	.align		4
.L_1:
        /*000c*/ 	.byte	0x04, 0x11
        /*000e*/ 	.short	(.L_3 - .L_2)
	.align		4
.L_2:
        /*0010*/ 	.word	index@(_Z8zhuanshiPiS_i)
        /*0014*/ 	.word	0x00000000


	//----- nvinfo : EIATTR_REGCOUNT
	.align		4
.L_3:
        /*0018*/ 	.byte	0x04, 0x2f
        /*001a*/ 	.short	(.L_5 - .L_4)
	.align		4
.L_4:
        /*001c*/ 	.word	index@(_Z5neijiPiS_S_S_iii)
        /*0020*/ 	.word	0x00000004


	//----- nvinfo : EIATTR_FRAME_SIZE
	.align		4
.L_5:
        /*0024*/ 	.byte	0x04, 0x11
        /*0026*/ 	.short	(.L_7 - .L_6)
	.align		4
.L_6:
        /*0028*/ 	.word	index@(_Z5neijiPiS_S_S_iii)
        /*002c*/ 	.word	0x00000000


	//----- nvinfo : EIATTR_REGCOUNT
	.align		4
.L_7:
        /*0030*/ 	.byte	0x04, 0x2f
        /*0032*/ 	.short	(.L_9 - .L_8)
	.align		4
.L_8:
        /*0034*/ 	.word	index@(_Z7chengfaPiS_S_S_i)
        /*0038*/ 	.word	0x00000004


	//----- nvinfo : EIATTR_FRAME_SIZE
	.align		4
.L_9:
        /*003c*/ 	.byte	0x04, 0x11
        /*003e*/ 	.short	(.L_11 - .L_10)
	.align		4
.L_10:
        /*0040*/ 	.word	index@(_Z7chengfaPiS_S_S_i)
        /*0044*/ 	.word	0x00000000


	//----- nvinfo : EIATTR_MIN_STACK_SIZE
	.align		4
.L_11:
        /*0048*/ 	.byte	0x04, 0x12
        /*004a*/ 	.short	(.L_13 - .L_12)
	.align		4
.L_12:
        /*004c*/ 	.word	index@(_Z7chengfaPiS_S_S_i)
        /*0050*/ 	.word	0x00000000


	//----- nvinfo : EIATTR_MIN_STACK_SIZE
	.align		4
.L_13:
        /*0054*/ 	.byte	0x04, 0x12
        /*0056*/ 	.short	(.L_15 - .L_14)
	.align		4
.L_14:
        /*0058*/ 	.word	index@(_Z5neijiPiS_S_S_iii)
        /*005c*/ 	.word	0x00000000


	//----- nvinfo : EIATTR_MIN_STACK_SIZE
	.align		4
.L_15:
        /*0060*/ 	.byte	0x04, 0x12
        /*0062*/ 	.short	(.L_17 - .L_16)
	.align		4
.L_16:
        /*0064*/ 	.word	index@(_Z8zhuanshiPiS_i)
        /*0068*/ 	.word	0x00000000
.L_17:


//--------------------- .nv.compat                --------------------------
	.section	.nv.compat,"",@"SHT_CUDA_COMPAT_INFO"
	.align	4
        /*0000*/ 	.byte	0x02, 0x09, 0x00, 0x00, 0x02, 0x02, 0x01, 0x00, 0x02, 0x05, 0x05, 0x00, 0x03, 0x07, 0x01, 0x01
        /*0010*/ 	.byte	0x02, 0x03, 0x00, 0x00, 0x02, 0x06, 0x01, 0x00, 0x04, 0x0b, 0x08, 0x00, 0x09, 0x00, 0x00, 0x00
        /*0020*/ 	.byte	0x00, 0x00, 0x00, 0x00


//--------------------- .nv.info._Z7chengfaPiS_S_S_i --------------------------
	.section	.nv.info._Z7chengfaPiS_S_S_i,"",@"SHT_CUDA_INFO"
	.sectionflags	@""
	.align	4


	//----- nvinfo : EIATTR_CUDA_API_VERSION
	.align		4
        /*0000*/ 	.byte	0x04, 0x37
        /*0002*/ 	.short	(.L_19 - .L_18)
.L_18:
        /*0004*/ 	.word	0x00000082


	//----- nvinfo : EIATTR_KPARAM_INFO
	.align		4
.L_19:
        /*0008*/ 	.byte	0x04, 0x17
        /*000a*/ 	.short	(.L_21 - .L_20)
.L_20:
        /*000c*/ 	.word	0x00000000
        /*0010*/ 	.short	0x0004
        /*0012*/ 	.short	0x0020
        /*0014*/ 	.byte	0x00, 0xf0, 0x11, 0x00


	//----- nvinfo : EIATTR_KPARAM_INFO
	.align		4
.L_21:
        /*0018*/ 	.byte	0x04, 0x17
        /*001a*/ 	.short	(.L_23 - .L_22)
.L_22:
        /*001c*/ 	.word	0x00000000
        /*0020*/ 	.short	0x0003
        /*0022*/ 	.short	0x0018
        /*0024*/ 	.byte	0x00, 0xf5, 0x21, 0x00


	//----- nvinfo : EIATTR_KPARAM_INFO
	.align		4
.L_23:
        /*0028*/ 	.byte	0x04, 0x17
        /*002a*/ 	.short	(.L_25 - .L_24)
.L_24:
        /*002c*/ 	.word	0x00000000
        /*0030*/ 	.short	0x0002
        /*0032*/ 	.short	0x0010
        /*0034*/ 	.byte	0x00, 0xf5, 0x21, 0x00


	//----- nvinfo : EIATTR_KPARAM_INFO
	.align		4
.L_25:
        /*0038*/ 	.byte	0x04, 0x17
        /*003a*/ 	.short	(.L_27 - .L_26)
.L_26:
        /*003c*/ 	.word	0x00000000
        /*0040*/ 	.short	0x0001
        /*0042*/ 	.short	0x0008
        /*0044*/ 	.byte	0x00, 0xf5, 0x21, 0x00


	//----- nvinfo : EIATTR_KPARAM_INFO
	.align		4
.L_27:
        /*0048*/ 	.byte	0x04, 0x17
        /*004a*/ 	.short	(.L_29 - .L_28)
.L_28:
        /*004c*/ 	.word	0x00000000
        /*0050*/ 	.short	0x0000
        /*0052*/ 	.short	0x0000
        /*0054*/ 	.byte	0x00, 0xf5, 0x21, 0x00


	//----- nvinfo : EIATTR_SPARSE_MMA_MASK
	.align		4
.L_29:
        /*0058*/ 	.byte	0x03, 0x50
        /*005a*/ 	.short	0x0000


	//----- nvinfo : EIATTR_MAXREG_COUNT
	.align		4
        /*005c*/ 	.byte	0x03, 0x1b
        /*005e*/ 	.short	0x00ff


	//----- nvinfo : EIATTR_MERCURY_ISA_VERSION
	.align		4
        /*0060*/ 	.byte	0x03, 0x5f
        /*0062*/ 	.short	0x0101


	//----- nvinfo : EIATTR_VRC_CTA_INIT_COUNT
	.align		4
        /*0064*/ 	.byte	0x02, 0x4a
	.zero		1
	.zero		1


	//----- nvinfo : EIATTR_EXIT_INSTR_OFFSETS
	.align		4
        /*0068*/ 	.byte	0x04, 0x1c
        /*006a*/ 	.short	(.L_31 - .L_30)


	//   ....[0]....
.L_30:
        /*006c*/ 	.word	0x00000010


	//----- nvinfo : EIATTR_CBANK_PARAM_SIZE
	.align		4
.L_31:
        /*0070*/ 	.byte	0x03, 0x19
        /*0072*/ 	.short	0x0024


	//----- nvinfo : EIATTR_PARAM_CBANK
	.align		4
        /*0074*/ 	.byte	0x04, 0x0a
        /*0076*/ 	.short	(.L_33 - .L_32)
	.align		4
.L_32:
        /*0078*/ 	.word	index@(.nv.constant0._Z7chengfaPiS_S_S_i)
        /*007c*/ 	.short	0x0380
        /*007e*/ 	.short	0x0024


	//----- nvinfo : EIATTR_SW_WAR
	.align		4
.L_33:
        /*0080*/ 	.byte	0x04, 0x36
        /*0082*/ 	.short	(.L_35 - .L_34)
.L_34:
        /*0084*/ 	.word	0x00000008
.L_35:


//--------------------- .nv.info._Z5neijiPiS_S_S_iii --------------------------
	.section	.nv.info._Z5neijiPiS_S_S_iii,"",@"SHT_CUDA_INFO"
	.sectionflags	@""
	.align	4


	//----- nvinfo : EIATTR_CUDA_API_VERSION
	.align		4
        /*0000*/ 	.byte	0x04, 0x37
        /*0002*/ 	.short	(.L_37 - .L_36)
.L_36:
        /*0004*/ 	.word	0x00000082


	//----- nvinfo : EIATTR_KPARAM_INFO
	.align		4
.L_37:
        /*0008*/ 	.byte	0x04, 0x17
        /*000a*/ 	.short	(.L_39 - .L_38)
.L_38:
        /*000c*/ 	.word	0x00000000
        /*0010*/ 	.short	0x0006
        /*0012*/ 	.short	0x0028
        /*0014*/ 	.byte	0x00, 0xf0, 0x11, 0x00


	//----- nvinfo : EIATTR_KPARAM_INFO
	.align		4
.L_39:
        /*0018*/ 	.byte	0x04, 0x17
        /*001a*/ 	.short	(.L_41 - .L_40)
.L_40:
        /*001c*/ 	.word	0x00000000
        /*0020*/ 	.short	0x0005
        /*0022*/ 	.short	0x0024
        /*0024*/ 	.byte	0x00, 0xf0, 0x11, 0x00


	//----- nvinfo : EIATTR_KPARAM_INFO
	.align		4
.L_41:
        /*0028*/ 	.byte	0x04, 0x17
        /*002a*/ 	.short	(.L_43 - .L_42)
.L_42:
        /*002c*/ 	.word	0x00000000
        /*0030*/ 	.short	0x0004
        /*0032*/ 	.short	0x0020
        /*0034*/ 	.byte	0x00, 0xf0, 0x11, 0x00


	//----- nvinfo : EIATTR_KPARAM_INFO
	.align		4
.L_43:
        /*0038*/ 	.byte	0x04, 0x17
        /*003a*/ 	.short	(.L_45 - .L_44)
.L_44:
        /*003c*/ 	.word	0x00000000
        /*0040*/ 	.short	0x0003
        /*0042*/ 	.short	0x0018
        /*0044*/ 	.byte	0x00, 0xf5, 0x21, 0x00


	//----- nvinfo : EIATTR_KPARAM_INFO
	.align		4
.L_45:
        /*0048*/ 	.byte	0x04, 0x17
        /*004a*/ 	.short	(.L_47 - .L_46)
.L_46:
        /*004c*/ 	.word	0x00000000
        /*0050*/ 	.short	0x0002
        /*0052*/ 	.short	0x0010
        /*0054*/ 	.byte	0x00, 0xf5, 0x21, 0x00


	//----- nvinfo : EIATTR_KPARAM_INFO
	.align		4
.L_47:
        /*0058*/ 	.byte	0x04, 0x17
        /*005a*/ 	.short	(.L_49 - .L_48)
.L_48:
        /*005c*/ 	.word	0x00000000
        /*0060*/ 	.short	0x0001
        /*0062*/ 	.short	0x0008
        /*0064*/ 	.byte	0x00, 0xf5, 0x21, 0x00


	//----- nvinfo : EIATTR_KPARAM_INFO
	.align		4
.L_49:
        /*0068*/ 	.byte	0x04, 0x17
        /*006a*/ 	.short	(.L_51 - .L_50)
.L_50:
        /*006c*/ 	.word	0x00000000
        /*0070*/ 	.short	0x0000
        /*0072*/ 	.short	0x0000
        /*0074*/ 	.byte	0x00, 0xf5, 0x21, 0x00


	//----- nvinfo : EIATTR_SPARSE_MMA_MASK
	.align		4
.L_51:
        /*0078*/ 	.byte	0x03, 0x50
        /*007a*/ 	.short	0x0000


	//----- nvinfo : EIATTR_MAXREG_COUNT
	.align		4
        /*007c*/ 	.byte	0x03, 0x1b
        /*007e*/ 	.short	0x00ff


	//----- nvinfo : EIATTR_MERCURY_ISA_VERSION
	.align		4
        /*0080*/ 	.byte	0x03, 0x5f
        /*0082*/ 	.short	0x0101


	//----- nvinfo : EIATTR_VRC_CTA_INIT_COUNT
	.align		4
        /*0084*/ 	.byte	0x02, 0x4a
	.zero		1
	.zero		1


	//----- nvinfo : EIATTR_EXIT_INSTR_OFFSETS
	.align		4
        /*0088*/ 	.byte	0x04, 0x1c
        /*008a*/ 	.short	(.L_53 - .L_52)


	//   ....[0]....
.L_52:
        /*008c*/ 	.word	0x00000010


	//----- nvinfo : EIATTR_CBANK_PARAM_SIZE
	.align		4
.L_53:
        /*0090*/ 	.byte	0x03, 0x19
        /*0092*/ 	.short	0x002c


	//----- nvinfo : EIATTR_PARAM_CBANK
	.align		4
        /*0094*/ 	.byte	0x04, 0x0a
        /*0096*/ 	.short	(.L_55 - .L_54)
	.align		4
.L_54:
        /*0098*/ 	.word	index@(.nv.constant0._Z5neijiPiS_S_S_iii)
        /*009c*/ 	.short	0x0380
        /*009e*/ 	.short	0x002c


	//----- nvinfo : EIATTR_SW_WAR
	.align		4
.L_55:
        /*00a0*/ 	.byte	0x04, 0x36
        /*00a2*/ 	.short	(.L_57 - .L_56)
.L_56:
        /*00a4*/ 	.word	0x00000008
.L_57:


//--------------------- .nv.info._Z8zhuanshiPiS_i --------------------------
	.section	.nv.info._Z8zhuanshiPiS_i,"",@"SHT_CUDA_INFO"
	.sectionflags	@""
	.align	4


	//----- nvinfo : EIATTR_CUDA_API_VERSION
	.align		4
        /*0000*/ 	.byte	0x04, 0x37
        /*0002*/ 	.short	(.L_59 - .L_58)
.L_58:
        /*0004*/ 	.word	0x00000082


	//----- nvinfo : EIATTR_KPARAM_INFO
	.align		4
.L_59:
        /*0008*/ 	.byte	0x04, 0x17
        /*000a*/ 	.short	(.L_61 - .L_60)
.L_60:
        /*000c*/ 	.word	0x00000000
        /*0010*/ 	.short	0x0002
        /*0012*/ 	.short	0x0010
        /*0014*/ 	.byte	0x00, 0xf0, 0x11, 0x00


	//----- nvinfo : EIATTR_KPARAM_INFO
	.align		4
.L_61:
        /*0018*/ 	.byte	0x04, 0x17
        /*001a*/ 	.short	(.L_63 - .L_62)
.L_62:
        /*001c*/ 	.word	0x00000000
        /*0020*/ 	.short	0x0001
        /*0022*/ 	.short	0x0008
        /*0024*/ 	.byte	0x00, 0xf5, 0x21, 0x00


	//----- nvinfo : EIATTR_KPARAM_INFO
	.align		4
.L_63:
        /*0028*/ 	.byte	0x04, 0x17
        /*002a*/ 	.short	(.L_65 - .L_64)
.L_64:
        /*002c*/ 	.word	0x00000000
        /*0030*/ 	.short	0x0000
        /*0032*/ 	.short	0x0000
        /*0034*/ 	.byte	0x00, 0xf5, 0x21, 0x00


	//----- nvinfo : EIATTR_SPARSE_MMA_MASK
	.align		4
.L_65:
        /*0038*/ 	.byte	0x03, 0x50
        /*003a*/ 	.short	0x0000


	//----- nvinfo : EIATTR_MAXREG_COUNT
	.align		4
        /*003c*/ 	.byte	0x03, 0x1b
        /*003e*/ 	.short	0x00ff


	//----- nvinfo : EIATTR_MERCURY_ISA_VERSION
	.align		4
        /*0040*/ 	.byte	0x03, 0x5f
        /*0042*/ 	.short	0x0101


	//----- nvinfo : EIATTR_VRC_CTA_INIT_COUNT
	.align		4
        /*0044*/ 	.byte	0x02, 0x4a
	.zero		1
	.zero		1


	//----- nvinfo : EIATTR_EXIT_INSTR_OFFSETS
	.align		4
        /*0048*/ 	.byte	0x04, 0x1c
        /*004a*/ 	.short	(.L_67 - .L_66)


	//   ....[0]....
.L_66:
        /*004c*/ 	.word	0x000000d0


	//----- nvinfo : EIATTR_CBANK_PARAM_SIZE
	.align		4
.L_67:
        /*0050*/ 	.byte	0x03, 0x19
        /*0052*/ 	.short	0x0014


	//----- nvinfo : EIATTR_PARAM_CBANK
	.align		4
        /*0054*/ 	.byte	0x04, 0x0a
        /*0056*/ 	.short	(.L_69 - .L_68)
	.align		4
.L_68:
        /*0058*/ 	.word	index@(.nv.constant0._Z8zhuanshiPiS_i)
        /*005c*/ 	.short	0x0380
        /*005e*/ 	.short	0x0014


	//----- nvinfo : EIATTR_SW_WAR
	.align		4
.L_69:
        /*0060*/ 	.byte	0x04, 0x36
        /*0062*/ 	.short	(.L_71 - .L_70)
.L_70:
        /*0064*/ 	.word	0x00000008
.L_71:


//--------------------- .nv.callgraph             --------------------------
	.section	.nv.callgraph,"",@"SHT_CUDA_CALLGRAPH"
	.align	4
	.sectionentsize	8
	.align		4
        /*0000*/ 	.word	0x00000000
	.align		4
        /*0004*/ 	.word	0xffffffff
	.align		4
        /*0008*/ 	.word	0x00000000
	.align		4
        /*000c*/ 	.word	0xfffffffe
	.align		4
        /*0010*/ 	.word	0x00000000
	.align		4
        /*0014*/ 	.word	0xfffffffd
	.align		4
        /*0018*/ 	.word	0x00000000
	.align		4
        /*001c*/ 	.word	0xfffffffc


//--------------------- .text._Z7chengfaPiS_S_S_i --------------------------
	.section	.text._Z7chengfaPiS_S_S_i,"ax",@progbits
	.align	128
        .global         _Z7chengfaPiS_S_S_i
        .type           _Z7chengfaPiS_S_S_i,@function
        .size           _Z7chengfaPiS_S_S_i,(.L_x_3 - _Z7chengfaPiS_S_S_i)
        .other          _Z7chengfaPiS_S_S_i,@"STO_CUDA_ENTRY STV_DEFAULT"
_Z7chengfaPiS_S_S_i:
.text._Z7chengfaPiS_S_S_i:
[----:B------:R-:W-:Y:S01]  /*0000*/  LDC R1, c[0x0][0x37c] ;  /* 0x0000df00ff017b82 */ /* 0x000fe20000000800 */
[----:B------:R-:W-:Y:S05]  /*0010*/  EXIT ;  /* 0x000000000000794d */ /* 0x000fea0003800000 */
.L_x_0:
[----:B------:R-:W-:-:S00]  /*0020*/  BRA `(.L_x_0) ;  /* 0xfffffffc00fc7947 */ /* 0x000fc0000383ffff */
[----:B------:R-:W-:-:S00]  /*0030*/  NOP ;  /* 0x0000000000007918 */ /* 0x000fc00000000000 */
        /* <DEDUP_REMOVED lines=12> */
.L_x_3:


//--------------------- .text._Z5neijiPiS_S_S_iii --------------------------
	.section	.text._Z5neijiPiS_S_S_iii,"ax",@progbits
	.align	128
        .global         _Z5neijiPiS_S_S_iii
        .type           _Z5neijiPiS_S_S_iii,@function
        .size           _Z5neijiPiS_S_S_iii,(.L_x_4 - _Z5neijiPiS_S_S_iii)
        .other          _Z5neijiPiS_S_S_iii,@"STO_CUDA_ENTRY STV_DEFAULT"
_Z5neijiPiS_S_S_iii:
.text._Z5neijiPiS_S_S_iii:
[----:B------:R-:W-:Y:S01]  /*0000*/  LDC R1, c[0x0][0x37c] ;  /* 0x0000df00ff017b82 */ /* 0x000fe20000000800 */
[----:B------:R-:W-:Y:S05]  /*0010*/  EXIT ;  /* 0x000000000000794d */ /* 0x000fea0003800000 */
.L_x_1:
        /* <DEDUP_REMOVED lines=14> */
.L_x_4:


//--------------------- .text._Z8zhuanshiPiS_i    --------------------------
	.section	.text._Z8zhuanshiPiS_i,"ax",@progbits
	.align	128
        .global         _Z8zhuanshiPiS_i
        .type           _Z8zhuanshiPiS_i,@function
        .size           _Z8zhuanshiPiS_i,(.L_x_5 - _Z8zhuanshiPiS_i)
        .other          _Z8zhuanshiPiS_i,@"STO_CUDA_ENTRY STV_DEFAULT"
_Z8zhuanshiPiS_i:
.text._Z8zhuanshiPiS_i:
[----:B------:R-:W-:Y:S01]  /*0000*/  LDC R1, c[0x0][0x37c] ;  /* 0x0000df00ff017b82 */ /* 0x000fe20000000800 */
[----:B------:R-:W0:Y:S07]  /*0010*/  S2R R7, SR_TID.X ;  /* 0x0000000000077919 */ /* 0x000e2e0000002100 */
[----:B------:R-:W0:Y:S01]  /*0020*/  S2UR UR6, SR_CTAID.X ;  /* 0x00000000000679c3 */ /* 0x000e220000002500 */
[----:B------:R-:W1:Y:S07]  /*0030*/  LDCU.64 UR4, c[0x0][0x358] ;  /* 0x00006b00ff0477ac */ /* 0x000e6e0008000a00 */
[----:B------:R-:W0:Y:S08]  /*0040*/  LDC R0, c[0x0][0x390] ;  /* 0x0000e400ff007b82 */ /* 0x000e300000000800 */
[----:B------:R-:W2:Y:S01]  /*0050*/  LDC.64 R2, c[0x0][0x380] ;  /* 0x0000e000ff027b82 */ /* 0x000ea20000000a00 */
[----:B0-----:R-:W-:-:S04]  /*0060*/  IMAD R5, R0, UR6, R7 ;  /* 0x0000000600057c24 */ /* 0x001fc8000f8e0207 */
[----:B--2---:R-:W-:-:S03]  /*0070*/  IMAD.WIDE R2, R5, 0x4, R2 ;  /* 0x0000000405027825 */ /* 0x004fc600078e0202 */
[----:B------:R-:W0:Y:S03]  /*0080*/  LDC.64 R4, c[0x0][0x388] ;  /* 0x0000e200ff047b82 */ /* 0x000e260000000a00 */
[----:B-1----:R-:W2:Y:S01]  /*0090*/  LDG.E R3, desc[UR4][R2.64] ;  /* 0x0000000402037981 */ /* 0x002ea2000c1e1900 */
[----:B------:R-:W-:-:S04]  /*00a0*/  IMAD R7, R7, R0, UR6 ;  /* 0x0000000607077e24 */ /* 0x000fc8000f8e0200 */
[----:B0-----:R-:W-:-:S05]  /*00b0*/  IMAD.WIDE R4, R7, 0x4, R4 ;  /* 0x0000000407047825 */ /* 0x001fca00078e0204 */
[----:B--2---:R-:W-:Y:S01]  /*00c0*/  STG.E desc[UR4][R4.64], R3 ;  /* 0x0000000304007986 */ /* 0x004fe2000c101904 */
[----:B------:R-:W-:Y:S05]  /*00d0*/  EXIT ;  /* 0x000000000000794d */ /* 0x000fea0003800000 */
.L_x_2:
        /* <DEDUP_REMOVED lines=10> */
.L_x_5:


//--------------------- .nv.shared.reserved.0     --------------------------
	.section	.nv.shared.reserved.0,"aw",@nobits
	.weak		__nv_reservedSMEM_offset_0_alias
	.size		__nv_reservedSMEM_offset_0_alias, 0, 64
	.other		__nv_reservedSMEM_offset_0_alias,@"STO_CUDA_RESERVED_SHARED STV_DEFAULT"
__nv_reservedSMEM_offset_0_alias:
	.zero		0
	.zero		64


//--------------------- .nv.constant0._Z7chengfaPiS_S_S_i --------------------------
	.section	.nv.constant0._Z7chengfaPiS_S_S_i,"a",@progbits
	.sectionflags	@""
	.align	4
.nv.constant0._Z7chengfaPiS_S_S_i:
	.zero		932


//--------------------- .nv.constant0._Z5neijiPiS_S_S_iii --------------------------
	.section	.nv.constant0._Z5neijiPiS_S_S_iii,"a",@progbits
	.sectionflags	@""
	.align	4
.nv.constant0._Z5neijiPiS_S_S_iii:
	.zero		940


//--------------------- .nv.constant0._Z8zhuanshiPiS_i --------------------------
	.section	.nv.constant0._Z8zhuanshiPiS_i,"a",@progbits
	.sectionflags	@""
	.align	4
.nv.constant0._Z8zhuanshiPiS_i:
	.zero		916


//--------------------- SYMBOLS --------------------------

	.type		.nv.reservedSmem.offset0,@object
	.size		.nv.reservedSmem.offset0,0x4
